	.headerflags	@"EF_CUDA_TEXMODE_UNIFIED EF_CUDA_64BIT_ADDRESS EF_CUDA_ACCELERATORS EF_CUDA_SM90 EF_CUDA_VIRTUAL_SM(EF_CUDA_SM90)"
	.elftype	@"ET_EXEC"


//--------------------- .nv.info                  --------------------------
	.section	.nv.info,"",@"SHT_CUDA_INFO"
	.align	4


	//----- nvinfo : EIATTR_REGCOUNT
	.align		4
        /*0000*/ 	.byte	0x04, 0x2f
        /*0002*/ 	.short	(.L_1 - .L_0)
	.align		4
.L_0:
        /*0004*/ 	.word	index@(triton_poi_fused_convolution_relu_2)
        /*0008*/ 	.word	0x00000016


	//----- nvinfo : EIATTR_MIN_STACK_SIZE
	.align		4
.L_1:
        /*000c*/ 	.byte	0x04, 0x12
        /*000e*/ 	.short	(.L_3 - .L_2)
	.align		4
.L_2:
        /*0010*/ 	.word	index@(triton_poi_fused_convolution_relu_2)
        /*0014*/ 	.word	0x00000000


	//----- nvinfo : EIATTR_FRAME_SIZE
	.align		4
.L_3:
        /*0018*/ 	.byte	0x04, 0x11
        /*001a*/ 	.short	(.L_5 - .L_4)
	.align		4
.L_4:
        /*001c*/ 	.word	index@(triton_poi_fused_convolution_relu_2)
        /*0020*/ 	.word	0x00000000


	//----- nvinfo : EIATTR_MIN_STACK_SIZE
	.align		4
.L_5:
        /*0024*/ 	.byte	0x04, 0x12
        /*0026*/ 	.short	(.L_7 - .L_6)
	.align		4
.L_6:
        /*0028*/ 	.word	index@(triton_poi_fused_convolution_relu_2)
        /*002c*/ 	.word	0x00000000
.L_7:


//--------------------- .nv.info.triton_poi_fused_convolution_relu_2 --------------------------
	.section	.nv.info.triton_poi_fused_convolution_relu_2,"",@"SHT_CUDA_INFO"
	.sectionflags	@""
	.align	4


	//----- nvinfo : EIATTR_CUDA_API_VERSION
	.align		4
        /*0000*/ 	.byte	0x04, 0x37
        /*0002*/ 	.short	(.L_9 - .L_8)
.L_8:
        /*0004*/ 	.word	0x0000007c


	//----- nvinfo : EIATTR_KPARAM_INFO
	.align		4
.L_9:
        /*0008*/ 	.byte	0x04, 0x17
        /*000a*/ 	.short	(.L_11 - .L_10)
.L_10:
        /*000c*/ 	.word	0x00000000
        /*0010*/ 	.short	0x0004
        /*0012*/ 	.short	0x001c
        /*0014*/ 	.byte	0x00, 0xf0, 0x11, 0x00


	//----- nvinfo : EIATTR_KPARAM_INFO
	.align		4
.L_11:
        /*0018*/ 	.byte	0x04, 0x17
        /*001a*/ 	.short	(.L_13 - .L_12)
.L_12:
        /*001c*/ 	.word	0x00000000
        /*0020*/ 	.short	0x0003
        /*0022*/ 	.short	0x0018
        /*0024*/ 	.byte	0x00, 0xf0, 0x11, 0x00


	//----- nvinfo : EIATTR_KPARAM_INFO
	.align		4
.L_13:
        /*0028*/ 	.byte	0x04, 0x17
        /*002a*/ 	.short	(.L_15 - .L_14)
.L_14:
        /*002c*/ 	.word	0x00000000
        /*0030*/ 	.short	0x0002
        /*0032*/ 	.short	0x0010
        /*0034*/ 	.byte	0x00, 0xf4, 0x21, 0x00


	//----- nvinfo : EIATTR_KPARAM_INFO
	.align		4
.L_15:
        /*0038*/ 	.byte	0x04, 0x17
        /*003a*/ 	.short	(.L_17 - .L_16)
.L_16:
        /*003c*/ 	.word	0x00000000
        /*0040*/ 	.short	0x0001
        /*0042*/ 	.short	0x0008
        /*0044*/ 	.byte	0x00, 0xf4, 0x21, 0x00


	//----- nvinfo : EIATTR_KPARAM_INFO
	.align		4
.L_17:
        /*0048*/ 	.byte	0x04, 0x17
        /*004a*/ 	.short	(.L_19 - .L_18)
.L_18:
        /*004c*/ 	.word	0x00000000
        /*0050*/ 	.short	0x0000
        /*0052*/ 	.short	0x0000
        /*0054*/ 	.byte	0x00, 0xf4, 0x21, 0x00


	//----- nvinfo : EIATTR_SPARSE_MMA_MASK
	.align		4
.L_19:
        /*0058*/ 	.byte	0x03, 0x50
        /*005a*/ 	.short	0x0000


	//----- nvinfo : EIATTR_MAXREG_COUNT
	.align		4
        /*005c*/ 	.byte	0x03, 0x1b
        /*005e*/ 	.short	0x00ff


	//----- nvinfo : EIATTR_EXIT_INSTR_OFFSETS
	.align		4
        /*0060*/ 	.byte	0x04, 0x1c
        /*0062*/ 	.short	(.L_21 - .L_20)


	//   ....[0]....
.L_20:
        /*0064*/ 	.word	0x00000360


	//   ....[1]....
        /*0068*/ 	.word	0x00000380


	//----- nvinfo : EIATTR_REQNTID
	.align		4
.L_21:
        /*006c*/ 	.byte	0x04, 0x10
        /*006e*/ 	.short	(.L_23 - .L_22)
.L_22:
        /*0070*/ 	.word	0x00000080
        /*0074*/ 	.word	0x00000001
        /*0078*/ 	.word	0x00000001


	//----- nvinfo : EIATTR_CBANK_PARAM_SIZE
	.align		4
.L_23:
        /*007c*/ 	.byte	0x03, 0x19
        /*007e*/ 	.short	0x0020


	//----- nvinfo : EIATTR_PARAM_CBANK
	.align		4
        /*0080*/ 	.byte	0x04, 0x0a
        /*0082*/ 	.short	(.L_25 - .L_24)
	.align		4
.L_24:
        /*0084*/ 	.word	index@(.nv.constant0.triton_poi_fused_convolution_relu_2)
        /*0088*/ 	.short	0x0210
        /*008a*/ 	.short	0x0020


	//----- nvinfo : EIATTR_SW_WAR
	.align		4
.L_25:
        /*008c*/ 	.byte	0x04, 0x36
        /*008e*/ 	.short	(.L_27 - .L_26)
.L_26:
        /*0090*/ 	.word	0x00000008
.L_27:


//--------------------- .nv.callgraph             --------------------------
	.section	.nv.callgraph,"",@"SHT_CUDA_CALLGRAPH"
	.align	4
	.sectionentsize	8
	.align		4
        /*0000*/ 	.word	0x00000000
	.align		4
        /*0004*/ 	.word	0xffffffff
	.align		4
        /*0008*/ 	.word	0x00000000
	.align		4
        /*000c*/ 	.word	0xfffffffe
	.align		4
        /*0010*/ 	.word	0x00000000
	.align		4
        /*0014*/ 	.word	0xfffffffd
	.align		4
        /*0018*/ 	.word	0x00000000
	.align		4
        /*001c*/ 	.word	0xfffffffc


//--------------------- .text.triton_poi_fused_convolution_relu_2 --------------------------
	.section	.text.triton_poi_fused_convolution_relu_2,"ax",@progbits
	.sectionflags	@"SHF_BARRIERS=1"
	.align	128
        .global         triton_poi_fused_convolution_relu_2
        .type           triton_poi_fused_convolution_relu_2,@function
        .size           triton_poi_fused_convolution_relu_2,(.L_x_1 - triton_poi_fused_convolution_relu_2)
        .other          triton_poi_fused_convolution_relu_2,@"STO_CUDA_ENTRY STV_DEFAULT"
triton_poi_fused_convolution_relu_2:
.text.triton_poi_fused_convolution_relu_2:
[----:B------:R-:W0:Y:S01]  /*0000*/  LDC R1, c[0x0][0x28] ;  /* 0x00000a00ff017b82 */ /* 0x000e220000000800 */
[----:B------:R-:W1:Y:S07]  /*0010*/  S2R R9, SR_CTAID.Y ;  /* 0x0000000000097919 */ /* 0x000e6e0000002600 */
[----:B------:R-:W2:Y:S01]  /*0020*/  LDC.64 R2, c[0x0][0x210] ;  /* 0x00008400ff027b82 */ /* 0x000ea20000000a00 */
[----:B------:R-:W-:Y:S02]  /*0030*/  CS2R R14, SRZ ;  /* 0x00000000000e7805 */ /* 0x000fe4000001ff00 */
[----:B------:R-:W-:Y:S01]  /*0040*/  CS2R R16, SRZ ;  /* 0x0000000000107805 */ /* 0x000fe2000001ff00 */
[----:B------:R-:W3:Y:S01]  /*0050*/  S2R R19, SR_TID.X ;  /* 0x0000000000137919 */ /* 0x000ee20000002100 */
[----:B------:R-:W-:Y:S01]  /*0060*/  ULDC.64 UR6, c[0x0][0x208] ;  /* 0x0000820000067ab9 */ /* 0x000fe20000000a00 */
[----:B------:R-:W4:Y:S01]  /*0070*/  S2R R0, SR_CTAID.X ;  /* 0x0000000000007919 */ /* 0x000f220000002500 */
[----:B-1----:R-:W-:-:S05]  /*0080*/  IMAD.SHL.U32 R8, R9, 0x200, RZ ;  /* 0x0000020009087824 */ /* 0x002fca00078e00ff */
[----:B---3--:R-:W-:Y:S02]  /*0090*/  LOP3.LUT R5, R8, 0x7f, R19, 0xf8, !PT ;  /* 0x0000007f08057812 */ /* 0x008fe400078ef813 */
[----:B----4-:R-:W-:Y:S02]  /*00a0*/  ISETP.GE.AND P0, PT, R0, 0x9, PT ;  /* 0x000000090000780c */ /* 0x010fe40003f06270 */
[C---:B------:R-:W-:Y:S02]  /*00b0*/  LOP3.LUT R7, R5.reuse, 0x80, RZ, 0xfc, !PT ;  /* 0x0000008005077812 */ /* 0x040fe400078efcff */
[C---:B------:R-:W-:Y:S02]  /*00c0*/  LOP3.LUT R11, R5.reuse, 0x100, RZ, 0xfc, !PT ;  /* 0x00000100050b7812 */ /* 0x040fe400078efcff */
[C---:B------:R-:W-:Y:S01]  /*00d0*/  LOP3.LUT R13, R5.reuse, 0x180, RZ, 0xfc, !PT ;  /* 0x00000180050d7812 */ /* 0x040fe200078efcff */
[--C-:B------:R-:W-:Y:S02]  /*00e0*/  IMAD R5, R5, 0x9, R0.reuse ;  /* 0x0000000905057824 */ /* 0x100fe400078e0200 */
[----:B------:R-:W-:-:S02]  /*00f0*/  IMAD R7, R7, 0x9, R0 ;  /* 0x0000000907077824 */ /* 0x000fc400078e0200 */
[--C-:B------:R-:W-:Y:S02]  /*0100*/  IMAD R11, R11, 0x9, R0.reuse ;  /* 0x000000090b0b7824 */ /* 0x100fe400078e0200 */
[----:B------:R-:W-:Y:S02]  /*0110*/  IMAD R13, R13, 0x9, R0 ;  /* 0x000000090d0d7824 */ /* 0x000fe400078e0200 */
[----:B--2---:R-:W-:-:S04]  /*0120*/  IMAD.WIDE R4, R5, 0x4, R2 ;  /* 0x0000000405047825 */ /* 0x004fc800078e0202 */
[--C-:B------:R-:W-:Y:S01]  /*0130*/  IMAD.WIDE R6, R7, 0x4, R2.reuse ;  /* 0x0000000407067825 */ /* 0x100fe200078e0202 */
[----:B------:R-:W2:Y:S03]  /*0140*/  @!P0 LDG.E.EL R14, desc[UR6][R4.64] ;  /* 0x00000006040e8981 */ /* 0x000ea6000c2e1900 */
[--C-:B------:R-:W-:Y:S01]  /*0150*/  IMAD.WIDE R10, R11, 0x4, R2.reuse ;  /* 0x000000040b0a7825 */ /* 0x100fe200078e0202 */
[----:B------:R-:W3:Y:S03]  /*0160*/  @!P0 LDG.E.EL R15, desc[UR6][R6.64] ;  /* 0x00000006060f8981 */ /* 0x000ee6000c2e1900 */
[----:B------:R-:W-:Y:S01]  /*0170*/  IMAD.WIDE R2, R13, 0x4, R2 ;  /* 0x000000040d027825 */ /* 0x000fe200078e0202 */
[----:B------:R1:W4:Y:S04]  /*0180*/  @!P0 LDG.E.EL R16, desc[UR6][R10.64] ;  /* 0x000000060a108981 */ /* 0x000328000c2e1900 */
[----:B------:R5:W4:Y:S01]  /*0190*/  @!P0 LDG.E.EL R17, desc[UR6][R2.64] ;  /* 0x0000000602118981 */ /* 0x000b22000c2e1900 */
[----:B------:R-:W5:Y:S01]  /*01a0*/  S2UR UR5, SR_CgaCtaId ;  /* 0x00000000000579c3 */ /* 0x000f620000008800 */
[----:B------:R-:W-:Y:S01]  /*01b0*/  UMOV UR4, 0x400 ;  /* 0x0000040000047882 */ /* 0x000fe20000000000 */
[C---:B------:R-:W-:Y:S01]  /*01c0*/  LOP3.LUT R12, R19.reuse, 0x7f, RZ, 0xc0, !PT ;  /* 0x0000007f130c7812 */ /* 0x040fe200078ec0ff */
[----:B------:R-:W-:Y:S01]  /*01d0*/  IMAD.SHL.U32 R13, R19, 0x4, RZ ;  /* 0x00000004130d7824 */ /* 0x000fe200078e00ff */
[----:B-1----:R-:W-:-:S04]  /*01e0*/  SHF.R.S32.HI R10, RZ, 0x16, R9 ;  /* 0x00000016ff0a7819 */ /* 0x002fc80000011409 */
[----:B0----5:R-:W0:Y:S01]  /*01f0*/  LDC.64 R2, c[0x0][0x218] ;  /* 0x00008600ff027b82 */ /* 0x021e220000000a00 */
[----:B------:R-:W-:-:S06]  /*0200*/  UPRMT UR4, UR5, 0x654, UR4 ;  /* 0x0000065405047896 */ /* 0x000fcc0008000004 */
[----:B------:R-:W-:Y:S02]  /*0210*/  LEA R18, R12, UR4, 0x2 ;  /* 0x000000040c127c11 */ /* 0x000fe4000f8e10ff */
[----:B------:R-:W-:-:S04]  /*0220*/  LOP3.LUT R13, R13, 0x1fc, RZ, 0xc0, !PT ;  /* 0x000001fc0d0d7812 */ /* 0x000fc800078ec0ff */
[----:B------:R-:W-:Y:S02]  /*0230*/  LEA R6, R13, UR4, 0x2 ;  /* 0x000000040d067c11 */ /* 0x000fe4000f8e10ff */
[----:B------:R-:W-:Y:S02]  /*0240*/  SGXT R10, R10, 0x1 ;  /* 0x000000010a0a781a */ /* 0x000fe40000000200 */
[----:B------:R-:W-:Y:S02]  /*0250*/  LOP3.LUT R13, R8, R13, RZ, 0xfc, !PT ;  /* 0x0000000d080d7212 */ /* 0x000fe400078efcff */
[----:B------:R-:W1:Y:S02]  /*0260*/  LDC.64 R8, c[0x0][0x220] ;  /* 0x00008800ff087b82 */ /* 0x000e640000000a00 */
[----:B------:R-:W-:-:S04]  /*0270*/  LEA.HI R10, R10, R13, RZ, 0x6 ;  /* 0x0000000d0a0a7211 */ /* 0x000fc800078f30ff */
[----:B------:R-:W-:Y:S02]  /*0280*/  LOP3.LUT R12, R10, 0xffffffc0, RZ, 0xc0, !PT ;  /* 0xffffffc00a0c7812 */ /* 0x000fe400078ec0ff */
[----:B------:R-:W-:-:S03]  /*0290*/  SHF.R.S32.HI R10, RZ, 0x6, R10 ;  /* 0x00000006ff0a7819 */ /* 0x000fc6000001140a */
[----:B------:R-:W-:-:S04]  /*02a0*/  IMAD.IADD R13, R13, 0x1, -R12 ;  /* 0x000000010d0d7824 */ /* 0x000fc800078e0a0c */
[----:B------:R-:W-:-:S04]  /*02b0*/  IMAD R13, R0, 0x40, R13 ;  /* 0x00000040000d7824 */ /* 0x000fc800078e020d */
[----:B------:R-:W-:-:S04]  /*02c0*/  IMAD R13, R10, 0x240, R13 ;  /* 0x000002400a0d7824 */ /* 0x000fc800078e020d */
[----:B0-----:R-:W-:-:S04]  /*02d0*/  IMAD.WIDE R2, R13, 0x4, R2 ;  /* 0x000000040d027825 */ /* 0x001fc800078e0202 */
[----:B-1----:R-:W-:Y:S01]  /*02e0*/  IMAD.WIDE R8, R13, 0x4, R8 ;  /* 0x000000040d087825 */ /* 0x002fe200078e0208 */
[----:B--2---:R-:W-:Y:S04]  /*02f0*/  STS [R18], R14 ;  /* 0x0000000e12007388 */ /* 0x004fe80000000800 */
[----:B---3--:R-:W-:Y:S04]  /*0300*/  STS [R18+0x200], R15 ;  /* 0x0002000f12007388 */ /* 0x008fe80000000800 */
[----:B----4-:R-:W-:Y:S04]  /*0310*/  STS [R18+0x400], R16 ;  /* 0x0004001012007388 */ /* 0x010fe80000000800 */
[----:B------:R-:W-:Y:S01]  /*0320*/  STS [R18+0x600], R17 ;  /* 0x0006001112007388 */ /* 0x000fe20000000800 */
[----:B------:R-:W-:Y:S06]  /*0330*/  BAR.SYNC.DEFER_BLOCKING 0x0 ;  /* 0x0000000000007b1d */ /* 0x000fec0000010000 */
[----:B------:R-:W0:Y:S04]  /*0340*/  LDS.128 R4, [R6] ;  /* 0x0000000006047984 */ /* 0x000e280000000c00 */
[----:B0-----:R0:W-:Y:S02]  /*0350*/  @!P0 STG.E.128 desc[UR6][R2.64], R4 ;  /* 0x0000000402008986 */ /* 0x0011e4000c101d06 */
[----:B0-----:R-:W-:Y:S05]  /*0360*/  @P0 EXIT ;  /* 0x000000000000094d */ /* 0x001fea0003800000 */
[----:B------:R-:W-:Y:S01]  /*0370*/  STG.E.128 desc[UR6][R8.64], R4 ;  /* 0x0000000408007986 */ /* 0x000fe2000c101d06 */
[----:B------:R-:W-:Y:S05]  /*0380*/  EXIT ;  /* 0x000000000000794d */ /* 0x000fea0003800000 */
.L_x_0:
[----:B------:R-:W-:-:S00]  /*0390*/  BRA `(.L_x_0) ;  /* 0xfffffffc00fc7947 */ /* 0x000fc0000383ffff */
[----:B------:R-:W-:-:S00]  /*03a0*/  NOP ;  /* 0x0000000000007918 */ /* 0x000fc00000000000 */
        /* <DEDUP_REMOVED lines=13> */
.L_x_1:


//--------------------- .nv.shared.triton_poi_fused_convolution_relu_2 --------------------------
	.section	.nv.shared.triton_poi_fused_convolution_relu_2,"aw",@nobits
	.sectionflags	@""
	.align	16
	.zero		1024


//--------------------- .nv.constant0.triton_poi_fused_convolution_relu_2 --------------------------
	.section	.nv.constant0.triton_poi_fused_convolution_relu_2,"a",@progbits
	.sectionflags	@""
	.align	4
.nv.constant0.triton_poi_fused_convolution_relu_2:
	.zero		560
